//
// Generated by NVIDIA NVVM Compiler
//
// Compiler Build ID: CL-36424714
// Cuda compilation tools, release 13.0, V13.0.88
// Based on NVVM 20.0.0
//

.version 9.0
.target sm_100
.address_size 64

	// .globl	_Z8init_RNGP17curandStateXORWOWji
.global .align 4 .b8 precalc_xorwow_matrix[102400];
.global .align 4 .b8 precalc_xorwow_offset_matrix[102400];
.global .align 4 .b8 mrg32k3aM1[2304];
.global .align 4 .b8 mrg32k3aM2[2304];
.global .align 4 .b8 mrg32k3aM1SubSeq[2016];
.global .align 4 .b8 mrg32k3aM2SubSeq[2016];
.global .align 4 .b8 mrg32k3aM1Seq[2304];
.global .align 4 .b8 mrg32k3aM2Seq[2304];
.const .align 8 .b8 __cr_lgamma_table[72];

.visible .entry _Z8init_RNGP17curandStateXORWOWji(
	.param .u64 .ptr .align 1 _Z8init_RNGP17curandStateXORWOWji_param_0,
	.param .u32 _Z8init_RNGP17curandStateXORWOWji_param_1,
	.param .u32 _Z8init_RNGP17curandStateXORWOWji_param_2
)
{
	.reg .pred 	%p<24>;
	.reg .b32 	%r<416>;
	.reg .b64 	%rd<18>;

	ld.param.u64 	%rd8, [_Z8init_RNGP17curandStateXORWOWji_param_0];
	ld.param.u32 	%r182, [_Z8init_RNGP17curandStateXORWOWji_param_1];
	ld.param.u32 	%r183, [_Z8init_RNGP17curandStateXORWOWji_param_2];
	cvta.to.global.u64 	%rd9, %rd8;
	mov.u32 	%r184, %ctaid.y;
	mov.u32 	%r185, %ntid.y;
	mov.u32 	%r186, %tid.y;
	mad.lo.s32 	%r187, %r184, %r185, %r186;
	mov.u32 	%r188, %ctaid.x;
	mov.u32 	%r189, %ntid.x;
	mov.u32 	%r190, %tid.x;
	mad.lo.s32 	%r191, %r188, %r189, %r190;
	mad.lo.s32 	%r192, %r183, %r187, %r191;
	add.s32 	%r193, %r192, %r182;
	cvt.u64.u32 	%rd17, %r192;
	mul.wide.u32 	%rd10, %r192, 48;
	add.s64 	%rd2, %rd9, %rd10;
	xor.b32  	%r194, %r193, -1429050551;
	mul.lo.s32 	%r195, %r194, 1099087573;
	add.s32 	%r196, %r195, -638133224;
	add.s32 	%r197, %r195, 123456789;
	st.global.v2.u32 	[%rd2], {%r196, %r197};
	xor.b32  	%r198, %r195, 362436069;
	mov.b32 	%r199, -123459836;
	st.global.v2.u32 	[%rd2+8], {%r198, %r199};
	add.s32 	%r200, %r195, 5783321;
	mov.b32 	%r201, -589760388;
	st.global.v2.u32 	[%rd2+16], {%r201, %r200};
	setp.eq.s32 	%p1, %r192, 0;
	@%p1 bra 	$L__BB0_42;
	mov.b32 	%r322, 0;
	mov.u64 	%rd12, precalc_xorwow_matrix;
$L__BB0_2:
	and.b64  	%rd4, %rd17, 3;
	setp.eq.s64 	%p2, %rd4, 0;
	@%p2 bra 	$L__BB0_41;
	mul.wide.u32 	%rd11, %r322, 3200;
	add.s64 	%rd5, %rd12, %rd11;
	cvt.u32.u64 	%r2, %rd4;
	mov.b32 	%r323, 0;
$L__BB0_4:
	mov.b32 	%r336, 0;
	mov.u32 	%r337, %r336;
	mov.u32 	%r338, %r336;
	mov.u32 	%r339, %r336;
	mov.u32 	%r340, %r336;
	mov.u32 	%r329, %r336;
$L__BB0_5:
	mul.wide.u32 	%rd13, %r329, 4;
	add.s64 	%rd14, %rd2, %rd13;
	ld.global.u32 	%r10, [%rd14+4];
	shl.b32 	%r11, %r329, 5;
	mov.b32 	%r335, 0;
$L__BB0_6:
	.pragma "nounroll";
	shr.u32 	%r206, %r10, %r335;
	and.b32  	%r207, %r206, 1;
	setp.eq.b32 	%p3, %r207, 1;
	not.pred 	%p4, %p3;
	add.s32 	%r208, %r11, %r335;
	mul.lo.s32 	%r209, %r208, 5;
	mul.wide.u32 	%rd15, %r209, 4;
	add.s64 	%rd6, %rd5, %rd15;
	@%p4 bra 	$L__BB0_8;
	ld.global.u32 	%r210, [%rd6];
	xor.b32  	%r340, %r340, %r210;
	ld.global.u32 	%r211, [%rd6+4];
	xor.b32  	%r339, %r339, %r211;
	ld.global.u32 	%r212, [%rd6+8];
	xor.b32  	%r338, %r338, %r212;
	ld.global.u32 	%r213, [%rd6+12];
	xor.b32  	%r337, %r337, %r213;
	ld.global.u32 	%r214, [%rd6+16];
	xor.b32  	%r336, %r336, %r214;
$L__BB0_8:
	and.b32  	%r216, %r206, 2;
	setp.eq.s32 	%p5, %r216, 0;
	@%p5 bra 	$L__BB0_10;
	ld.global.u32 	%r217, [%rd6+20];
	xor.b32  	%r340, %r340, %r217;
	ld.global.u32 	%r218, [%rd6+24];
	xor.b32  	%r339, %r339, %r218;
	ld.global.u32 	%r219, [%rd6+28];
	xor.b32  	%r338, %r338, %r219;
	ld.global.u32 	%r220, [%rd6+32];
	xor.b32  	%r337, %r337, %r220;
	ld.global.u32 	%r221, [%rd6+36];
	xor.b32  	%r336, %r336, %r221;
$L__BB0_10:
	and.b32  	%r223, %r206, 4;
	setp.eq.s32 	%p6, %r223, 0;
	@%p6 bra 	$L__BB0_12;
	ld.global.u32 	%r224, [%rd6+40];
	xor.b32  	%r340, %r340, %r224;
	ld.global.u32 	%r225, [%rd6+44];
	xor.b32  	%r339, %r339, %r225;
	ld.global.u32 	%r226, [%rd6+48];
	xor.b32  	%r338, %r338, %r226;
	ld.global.u32 	%r227, [%rd6+52];
	xor.b32  	%r337, %r337, %r227;
	ld.global.u32 	%r228, [%rd6+56];
	xor.b32  	%r336, %r336, %r228;
$L__BB0_12:
	and.b32  	%r230, %r206, 8;
	setp.eq.s32 	%p7, %r230, 0;
	@%p7 bra 	$L__BB0_14;
	ld.global.u32 	%r231, [%rd6+60];
	xor.b32  	%r340, %r340, %r231;
	ld.global.u32 	%r232, [%rd6+64];
	xor.b32  	%r339, %r339, %r232;
	ld.global.u32 	%r233, [%rd6+68];
	xor.b32  	%r338, %r338, %r233;
	ld.global.u32 	%r234, [%rd6+72];
	xor.b32  	%r337, %r337, %r234;
	ld.global.u32 	%r235, [%rd6+76];
	xor.b32  	%r336, %r336, %r235;
$L__BB0_14:
	and.b32  	%r237, %r206, 16;
	setp.eq.s32 	%p8, %r237, 0;
	@%p8 bra 	$L__BB0_16;
	ld.global.u32 	%r238, [%rd6+80];
	xor.b32  	%r340, %r340, %r238;
	ld.global.u32 	%r239, [%rd6+84];
	xor.b32  	%r339, %r339, %r239;
	ld.global.u32 	%r240, [%rd6+88];
	xor.b32  	%r338, %r338, %r240;
	ld.global.u32 	%r241, [%rd6+92];
	xor.b32  	%r337, %r337, %r241;
	ld.global.u32 	%r242, [%rd6+96];
	xor.b32  	%r336, %r336, %r242;
$L__BB0_16:
	and.b32  	%r244, %r206, 32;
	setp.eq.s32 	%p9, %r244, 0;
	@%p9 bra 	$L__BB0_18;
	ld.global.u32 	%r245, [%rd6+100];
	xor.b32  	%r340, %r340, %r245;
	ld.global.u32 	%r246, [%rd6+104];
	xor.b32  	%r339, %r339, %r246;
	ld.global.u32 	%r247, [%rd6+108];
	xor.b32  	%r338, %r338, %r247;
	ld.global.u32 	%r248, [%rd6+112];
	xor.b32  	%r337, %r337, %r248;
	ld.global.u32 	%r249, [%rd6+116];
	xor.b32  	%r336, %r336, %r249;
$L__BB0_18:
	and.b32  	%r251, %r206, 64;
	setp.eq.s32 	%p10, %r251, 0;
	@%p10 bra 	$L__BB0_20;
	ld.global.u32 	%r252, [%rd6+120];
	xor.b32  	%r340, %r340, %r252;
	ld.global.u32 	%r253, [%rd6+124];
	xor.b32  	%r339, %r339, %r253;
	ld.global.u32 	%r254, [%rd6+128];
	xor.b32  	%r338, %r338, %r254;
	ld.global.u32 	%r255, [%rd6+132];
	xor.b32  	%r337, %r337, %r255;
	ld.global.u32 	%r256, [%rd6+136];
	xor.b32  	%r336, %r336, %r256;
$L__BB0_20:
	and.b32  	%r258, %r206, 128;
	setp.eq.s32 	%p11, %r258, 0;
	@%p11 bra 	$L__BB0_22;
	ld.global.u32 	%r259, [%rd6+140];
	xor.b32  	%r340, %r340, %r259;
	ld.global.u32 	%r260, [%rd6+144];
	xor.b32  	%r339, %r339, %r260;
	ld.global.u32 	%r261, [%rd6+148];
	xor.b32  	%r338, %r338, %r261;
	ld.global.u32 	%r262, [%rd6+152];
	xor.b32  	%r337, %r337, %r262;
	ld.global.u32 	%r263, [%rd6+156];
	xor.b32  	%r336, %r336, %r263;
$L__BB0_22:
	and.b32  	%r265, %r206, 256;
	setp.eq.s32 	%p12, %r265, 0;
	@%p12 bra 	$L__BB0_24;
	ld.global.u32 	%r266, [%rd6+160];
	xor.b32  	%r340, %r340, %r266;
	ld.global.u32 	%r267, [%rd6+164];
	xor.b32  	%r339, %r339, %r267;
	ld.global.u32 	%r268, [%rd6+168];
	xor.b32  	%r338, %r338, %r268;
	ld.global.u32 	%r269, [%rd6+172];
	xor.b32  	%r337, %r337, %r269;
	ld.global.u32 	%r270, [%rd6+176];
	xor.b32  	%r336, %r336, %r270;
$L__BB0_24:
	and.b32  	%r272, %r206, 512;
	setp.eq.s32 	%p13, %r272, 0;
	@%p13 bra 	$L__BB0_26;
	ld.global.u32 	%r273, [%rd6+180];
	xor.b32  	%r340, %r340, %r273;
	ld.global.u32 	%r274, [%rd6+184];
	xor.b32  	%r339, %r339, %r274;
	ld.global.u32 	%r275, [%rd6+188];
	xor.b32  	%r338, %r338, %r275;
	ld.global.u32 	%r276, [%rd6+192];
	xor.b32  	%r337, %r337, %r276;
	ld.global.u32 	%r277, [%rd6+196];
	xor.b32  	%r336, %r336, %r277;
$L__BB0_26:
	and.b32  	%r279, %r206, 1024;
	setp.eq.s32 	%p14, %r279, 0;
	@%p14 bra 	$L__BB0_28;
	ld.global.u32 	%r280, [%rd6+200];
	xor.b32  	%r340, %r340, %r280;
	ld.global.u32 	%r281, [%rd6+204];
	xor.b32  	%r339, %r339, %r281;
	ld.global.u32 	%r282, [%rd6+208];
	xor.b32  	%r338, %r338, %r282;
	ld.global.u32 	%r283, [%rd6+212];
	xor.b32  	%r337, %r337, %r283;
	ld.global.u32 	%r284, [%rd6+216];
	xor.b32  	%r336, %r336, %r284;
$L__BB0_28:
	and.b32  	%r286, %r206, 2048;
	setp.eq.s32 	%p15, %r286, 0;
	@%p15 bra 	$L__BB0_30;
	ld.global.u32 	%r287, [%rd6+220];
	xor.b32  	%r340, %r340, %r287;
	ld.global.u32 	%r288, [%rd6+224];
	xor.b32  	%r339, %r339, %r288;
	ld.global.u32 	%r289, [%rd6+228];
	xor.b32  	%r338, %r338, %r289;
	ld.global.u32 	%r290, [%rd6+232];
	xor.b32  	%r337, %r337, %r290;
	ld.global.u32 	%r291, [%rd6+236];
	xor.b32  	%r336, %r336, %r291;
$L__BB0_30:
	and.b32  	%r293, %r206, 4096;
	setp.eq.s32 	%p16, %r293, 0;
	@%p16 bra 	$L__BB0_32;
	ld.global.u32 	%r294, [%rd6+240];
	xor.b32  	%r340, %r340, %r294;
	ld.global.u32 	%r295, [%rd6+244];
	xor.b32  	%r339, %r339, %r295;
	ld.global.u32 	%r296, [%rd6+248];
	xor.b32  	%r338, %r338, %r296;
	ld.global.u32 	%r297, [%rd6+252];
	xor.b32  	%r337, %r337, %r297;
	ld.global.u32 	%r298, [%rd6+256];
	xor.b32  	%r336, %r336, %r298;
$L__BB0_32:
	and.b32  	%r300, %r206, 8192;
	setp.eq.s32 	%p17, %r300, 0;
	@%p17 bra 	$L__BB0_34;
	ld.global.u32 	%r301, [%rd6+260];
	xor.b32  	%r340, %r340, %r301;
	ld.global.u32 	%r302, [%rd6+264];
	xor.b32  	%r339, %r339, %r302;
	ld.global.u32 	%r303, [%rd6+268];
	xor.b32  	%r338, %r338, %r303;
	ld.global.u32 	%r304, [%rd6+272];
	xor.b32  	%r337, %r337, %r304;
	ld.global.u32 	%r305, [%rd6+276];
	xor.b32  	%r336, %r336, %r305;
$L__BB0_34:
	and.b32  	%r307, %r206, 16384;
	setp.eq.s32 	%p18, %r307, 0;
	@%p18 bra 	$L__BB0_36;
	ld.global.u32 	%r308, [%rd6+280];
	xor.b32  	%r340, %r340, %r308;
	ld.global.u32 	%r309, [%rd6+284];
	xor.b32  	%r339, %r339, %r309;
	ld.global.u32 	%r310, [%rd6+288];
	xor.b32  	%r338, %r338, %r310;
	ld.global.u32 	%r311, [%rd6+292];
	xor.b32  	%r337, %r337, %r311;
	ld.global.u32 	%r312, [%rd6+296];
	xor.b32  	%r336, %r336, %r312;
$L__BB0_36:
	and.b32  	%r314, %r206, 32768;
	setp.eq.s32 	%p19, %r314, 0;
	@%p19 bra 	$L__BB0_38;
	ld.global.u32 	%r315, [%rd6+300];
	xor.b32  	%r340, %r340, %r315;
	ld.global.u32 	%r316, [%rd6+304];
	xor.b32  	%r339, %r339, %r316;
	ld.global.u32 	%r317, [%rd6+308];
	xor.b32  	%r338, %r338, %r317;
	ld.global.u32 	%r318, [%rd6+312];
	xor.b32  	%r337, %r337, %r318;
	ld.global.u32 	%r319, [%rd6+316];
	xor.b32  	%r336, %r336, %r319;
$L__BB0_38:
	add.s32 	%r335, %r335, 16;
	setp.ne.s32 	%p20, %r335, 32;
	@%p20 bra 	$L__BB0_6;
	mad.lo.s32 	%r320, %r329, -31, %r11;
	add.s32 	%r329, %r320, 1;
	setp.ne.s32 	%p21, %r329, 5;
	@%p21 bra 	$L__BB0_5;
	st.global.u32 	[%rd2+4], %r340;
	st.global.u32 	[%rd2+8], %r339;
	st.global.u32 	[%rd2+12], %r338;
	st.global.u32 	[%rd2+16], %r337;
	st.global.u32 	[%rd2+20], %r336;
	add.s32 	%r323, %r323, 1;
	setp.lt.u32 	%p22, %r323, %r2;
	@%p22 bra 	$L__BB0_4;
$L__BB0_41:
	shr.u64 	%rd7, %rd17, 2;
	add.s32 	%r322, %r322, 1;
	setp.gt.u64 	%p23, %rd17, 3;
	mov.u64 	%rd17, %rd7;
	@%p23 bra 	$L__BB0_2;
$L__BB0_42:
	mov.b32 	%r321, 0;
	st.global.v2.u32 	[%rd2+24], {%r321, %r321};
	st.global.u32 	[%rd2+32], %r321;
	mov.b64 	%rd16, 0;
	st.global.u64 	[%rd2+40], %rd16;
	ret;

}
	// .globl	_Z8rand_genP17curandStateXORWOWPfii
.visible .entry _Z8rand_genP17curandStateXORWOWPfii(
	.param .u64 .ptr .align 1 _Z8rand_genP17curandStateXORWOWPfii_param_0,
	.param .u64 .ptr .align 1 _Z8rand_genP17curandStateXORWOWPfii_param_1,
	.param .u32 _Z8rand_genP17curandStateXORWOWPfii_param_2,
	.param .u32 _Z8rand_genP17curandStateXORWOWPfii_param_3
)
{
	.reg .pred 	%p<2>;
	.reg .b32 	%r<28>;
	.reg .b32 	%f<3>;
	.reg .b64 	%rd<9>;

	ld.param.u64 	%rd1, [_Z8rand_genP17curandStateXORWOWPfii_param_0];
	ld.param.u64 	%rd2, [_Z8rand_genP17curandStateXORWOWPfii_param_1];
	ld.param.u32 	%r2, [_Z8rand_genP17curandStateXORWOWPfii_param_2];
	ld.param.u32 	%r3, [_Z8rand_genP17curandStateXORWOWPfii_param_3];
	mov.u32 	%r4, %ctaid.y;
	mov.u32 	%r5, %ntid.y;
	mov.u32 	%r6, %tid.y;
	mad.lo.s32 	%r7, %r4, %r5, %r6;
	mov.u32 	%r8, %ctaid.x;
	mov.u32 	%r9, %ntid.x;
	mov.u32 	%r10, %tid.x;
	mad.lo.s32 	%r11, %r8, %r9, %r10;
	mad.lo.s32 	%r1, %r2, %r7, %r11;
	mul.lo.s32 	%r12, %r3, %r2;
	setp.ge.s32 	%p1, %r1, %r12;
	@%p1 bra 	$L__BB1_2;
	cvta.to.global.u64 	%rd3, %rd1;
	cvta.to.global.u64 	%rd4, %rd2;
	mul.wide.s32 	%rd5, %r1, 48;
	add.s64 	%rd6, %rd3, %rd5;
	ld.global.v2.u32 	{%r13, %r14}, [%rd6];
	shr.u32 	%r15, %r14, 2;
	xor.b32  	%r16, %r15, %r14;
	ld.global.v2.u32 	{%r17, %r18}, [%rd6+8];
	ld.global.v2.u32 	{%r19, %r20}, [%rd6+16];
	st.global.v2.u32 	[%rd6+8], {%r18, %r19};
	shl.b32 	%r21, %r20, 4;
	shl.b32 	%r22, %r16, 1;
	xor.b32  	%r23, %r22, %r21;
	xor.b32  	%r24, %r23, %r16;
	xor.b32  	%r25, %r24, %r20;
	st.global.v2.u32 	[%rd6+16], {%r20, %r25};
	add.s32 	%r26, %r13, 362437;
	st.global.v2.u32 	[%rd6], {%r26, %r17};
	add.s32 	%r27, %r25, %r26;
	cvt.rn.f32.u32 	%f1, %r27;
	fma.rn.f32 	%f2, %f1, 0f2F800000, 0f2F000000;
	mul.wide.s32 	%rd7, %r1, 4;
	add.s64 	%rd8, %rd4, %rd7;
	st.global.f32 	[%rd8], %f2;
$L__BB1_2:
	ret;

}


// ===== COMPILED SASS (sm_100) =====

	.target	sm_100

	.elftype	@"ET_EXEC"


//--------------------- .note.nv.tkinfo           --------------------------
	.section	.note.nv.tkinfo,"",@"SHT_NOTE"
	.sectionflags	@"SHF_NOTE_NV_TKINFO"
	.tkinfo
        /*0018*/ 	.word	0x00000002
        /*0030*/ 	.string	""
        /*0030*/ 	.string	"ptxas"
        /*0030*/ 	.string	"Cuda compilation tools, release 13.0, V13.0.88"
        /*0030*/ 	.string	"Build cuda_13.0.r13.0/compiler.36424714_0"
        /*0030*/ 	.string	"-arch sm_100 -m 64 "



//--------------------- .note.nv.cuinfo           --------------------------
	.section	.note.nv.cuinfo,"",@"SHT_NOTE"
	.sectionflags	@"SHF_NOTE_NV_CUINFO"
        /*0018*/ 	.short	0x0002
        /*001a*/ 	.short	0x0064
        /*001c*/ 	.short	0x0082
	.zero		2


//--------------------- .nv.info                  --------------------------
	.section	.nv.info,"",@"SHT_CUDA_INFO"
	.align	4


	//----- nvinfo : EIATTR_REGCOUNT
	.align		4
        /*0000*/ 	.byte	0x04, 0x2f
        /*0002*/ 	.short	(.L_10 - .L_9)
	.align		4
.L_9:
        /*0004*/ 	.word	index@(_Z8init_RNGP17curandStateXORWOWji)
        /*0008*/ 	.word	0x0000001f


	//----- nvinfo : EIATTR_FRAME_SIZE
	.align		4
.L_10:
        /*000c*/ 	.byte	0x04, 0x11
        /*000e*/ 	.short	(.L_12 - .L_11)
	.align		4
.L_11:
        /*0010*/ 	.word	index@(_Z8init_RNGP17curandStateXORWOWji)
        /*0014*/ 	.word	0x00000000


	//----- nvinfo : EIATTR_REGCOUNT
	.align		4
.L_12:
        /*0018*/ 	.byte	0x04, 0x2f
        /*001a*/ 	.short	(.L_14 - .L_13)
	.align		4
.L_13:
        /*001c*/ 	.word	index@(_Z8rand_genP17curandStateXORWOWPfii)
        /*0020*/ 	.word	0x00000016


	//----- nvinfo : EIATTR_FRAME_SIZE
	.align		4
.L_14:
        /*0024*/ 	.byte	0x04, 0x11
        /*0026*/ 	.short	(.L_16 - .L_15)
	.align		4
.L_15:
        /*0028*/ 	.word	index@(_Z8rand_genP17curandStateXORWOWPfii)
        /*002c*/ 	.word	0x00000000


	//----- nvinfo : EIATTR_MIN_STACK_SIZE
	.align		4
.L_16:
        /*0030*/ 	.byte	0x04, 0x12
        /*0032*/ 	.short	(.L_18 - .L_17)
	.align		4
.L_17:
        /*0034*/ 	.word	index@(_Z8rand_genP17curandStateXORWOWPfii)
        /*0038*/ 	.word	0x00000000


	//----- nvinfo : EIATTR_MIN_STACK_SIZE
	.align		4
.L_18:
        /*003c*/ 	.byte	0x04, 0x12
        /*003e*/ 	.short	(.L_20 - .L_19)
	.align		4
.L_19:
        /*0040*/ 	.word	index@(_Z8init_RNGP17curandStateXORWOWji)
        /*0044*/ 	.word	0x00000000
.L_20:


//--------------------- .nv.compat                --------------------------
	.section	.nv.compat,"",@"SHT_CUDA_COMPAT_INFO"
	.align	4
        /*0000*/ 	.byte	0x02, 0x09, 0x00, 0x00, 0x02, 0x02, 0x01, 0x00, 0x02, 0x05, 0x05, 0x00, 0x03, 0x07, 0x01, 0x01
        /*0010*/ 	.byte	0x02, 0x03, 0x00, 0x00, 0x02, 0x06, 0x01, 0x00, 0x04, 0x0b, 0x08, 0x00, 0x09, 0x00, 0x00, 0x00
        /*0020*/ 	.byte	0x00, 0x00, 0x00, 0x00


//--------------------- .nv.info._Z8rand_genP17curandStateXORWOWPfii --------------------------
	.section	.nv.info._Z8rand_genP17curandStateXORWOWPfii,"",@"SHT_CUDA_INFO"
	.sectionflags	@""
	.align	4


	//----- nvinfo : EIATTR_CUDA_API_VERSION
	.align		4
        /*0000*/ 	.byte	0x04, 0x37
        /*0002*/ 	.short	(.L_22 - .L_21)
.L_21:
        /*0004*/ 	.word	0x00000082


	//----- nvinfo : EIATTR_KPARAM_INFO
	.align		4
.L_22:
        /*0008*/ 	.byte	0x04, 0x17
        /*000a*/ 	.short	(.L_24 - .L_23)
.L_23:
        /*000c*/ 	.word	0x00000000
        /*0010*/ 	.short	0x0003
        /*0012*/ 	.short	0x0014
        /*0014*/ 	.byte	0x00, 0xf0, 0x11, 0x00


	//----- nvinfo : EIATTR_KPARAM_INFO
	.align		4
.L_24:
        /*0018*/ 	.byte	0x04, 0x17
        /*001a*/ 	.short	(.L_26 - .L_25)
.L_25:
        /*001c*/ 	.word	0x00000000
        /*0020*/ 	.short	0x0002
        /*0022*/ 	.short	0x0010
        /*0024*/ 	.byte	0x00, 0xf0, 0x11, 0x00


	//----- nvinfo : EIATTR_KPARAM_INFO
	.align		4
.L_26:
        /*0028*/ 	.byte	0x04, 0x17
        /*002a*/ 	.short	(.L_28 - .L_27)
.L_27:
        /*002c*/ 	.word	0x00000000
        /*0030*/ 	.short	0x0001
        /*0032*/ 	.short	0x0008
        /*0034*/ 	.byte	0x00, 0xf5, 0x21, 0x00


	//----- nvinfo : EIATTR_KPARAM_INFO
	.align		4
.L_28:
        /*0038*/ 	.byte	0x04, 0x17
        /*003a*/ 	.short	(.L_30 - .L_29)
.L_29:
        /*003c*/ 	.word	0x00000000
        /*0040*/ 	.short	0x0000
        /*0042*/ 	.short	0x0000
        /*0044*/ 	.byte	0x00, 0xf5, 0x21, 0x00


	//----- nvinfo : EIATTR_SPARSE_MMA_MASK
	.align		4
.L_30:
        /*0048*/ 	.byte	0x03, 0x50
        /*004a*/ 	.short	0x0000


	//----- nvinfo : EIATTR_MAXREG_COUNT
	.align		4
        /*004c*/ 	.byte	0x03, 0x1b
        /*004e*/ 	.short	0x00ff


	//----- nvinfo : EIATTR_MERCURY_ISA_VERSION
	.align		4
        /*0050*/ 	.byte	0x03, 0x5f
        /*0052*/ 	.short	0x0101


	//----- nvinfo : EIATTR_VRC_CTA_INIT_COUNT
	.align		4
        /*0054*/ 	.byte	0x02, 0x4a
	.zero		1
	.zero		1


	//----- nvinfo : EIATTR_EXIT_INSTR_OFFSETS
	.align		4
        /*0058*/ 	.byte	0x04, 0x1c
        /*005a*/ 	.short	(.L_32 - .L_31)


	//   ....[0]....
.L_31:
        /*005c*/ 	.word	0x000000d0


	//   ....[1]....
        /*0060*/ 	.word	0x00000290


	//----- nvinfo : EIATTR_CBANK_PARAM_SIZE
	.align		4
.L_32:
        /*0064*/ 	.byte	0x03, 0x19
        /*0066*/ 	.short	0x0018


	//----- nvinfo : EIATTR_PARAM_CBANK
	.align		4
        /*0068*/ 	.byte	0x04, 0x0a
        /*006a*/ 	.short	(.L_34 - .L_33)
	.align		4
.L_33:
        /*006c*/ 	.word	index@(.nv.constant0._Z8rand_genP17curandStateXORWOWPfii)
        /*0070*/ 	.short	0x0380
        /*0072*/ 	.short	0x0018


	//----- nvinfo : EIATTR_SW_WAR
	.align		4
.L_34:
        /*0074*/ 	.byte	0x04, 0x36
        /*0076*/ 	.short	(.L_36 - .L_35)
.L_35:
        /*0078*/ 	.word	0x00000008
.L_36:


//--------------------- .nv.info._Z8init_RNGP17curandStateXORWOWji --------------------------
	.section	.nv.info._Z8init_RNGP17curandStateXORWOWji,"",@"SHT_CUDA_INFO"
	.sectionflags	@""
	.align	4


	//----- nvinfo : EIATTR_CUDA_API_VERSION
	.align		4
        /*0000*/ 	.byte	0x04, 0x37
        /*0002*/ 	.short	(.L_38 - .L_37)
.L_37:
        /*0004*/ 	.word	0x00000082


	//----- nvinfo : EIATTR_KPARAM_INFO
	.align		4
.L_38:
        /*0008*/ 	.byte	0x04, 0x17
        /*000a*/ 	.short	(.L_40 - .L_39)
.L_39:
        /*000c*/ 	.word	0x00000000
        /*0010*/ 	.short	0x0002
        /*0012*/ 	.short	0x000c
        /*0014*/ 	.byte	0x00, 0xf0, 0x11, 0x00


	//----- nvinfo : EIATTR_KPARAM_INFO
	.align		4
.L_40:
        /*0018*/ 	.byte	0x04, 0x17
        /*001a*/ 	.short	(.L_42 - .L_41)
.L_41:
        /*001c*/ 	.word	0x00000000
        /*0020*/ 	.short	0x0001
        /*0022*/ 	.short	0x0008
        /*0024*/ 	.byte	0x00, 0xf0, 0x11, 0x00


	//----- nvinfo : EIATTR_KPARAM_INFO
	.align		4
.L_42:
        /*0028*/ 	.byte	0x04, 0x17
        /*002a*/ 	.short	(.L_44 - .L_43)
.L_43:
        /*002c*/ 	.word	0x00000000
        /*0030*/ 	.short	0x0000
        /*0032*/ 	.short	0x0000
        /*0034*/ 	.byte	0x00, 0xf5, 0x21, 0x00


	//----- nvinfo : EIATTR_SPARSE_MMA_MASK
	.align		4
.L_44:
        /*0038*/ 	.byte	0x03, 0x50
        /*003a*/ 	.short	0x0000


	//----- nvinfo : EIATTR_MAXREG_COUNT
	.align		4
        /*003c*/ 	.byte	0x03, 0x1b
        /*003e*/ 	.short	0x00ff


	//----- nvinfo : EIATTR_MERCURY_ISA_VERSION
	.align		4
        /*0040*/ 	.byte	0x03, 0x5f
        /*0042*/ 	.short	0x0101


	//----- nvinfo : EIATTR_VRC_CTA_INIT_COUNT
	.align		4
        /*0044*/ 	.byte	0x02, 0x4a
	.zero		1
	.zero		1


	//----- nvinfo : EIATTR_EXIT_INSTR_OFFSETS
	.align		4
        /*0048*/ 	.byte	0x04, 0x1c
        /*004a*/ 	.short	(.L_46 - .L_45)


	//   ....[0]....
.L_45:
        /*004c*/ 	.word	0x00000f00


	//----- nvinfo : EIATTR_CRS_STACK_SIZE
	.align		4
.L_46:
        /*0050*/ 	.byte	0x04, 0x1e
        /*0052*/ 	.short	(.L_48 - .L_47)
.L_47:
        /*0054*/ 	.word	0x00000000


	//----- nvinfo : EIATTR_CBANK_PARAM_SIZE
	.align		4
.L_48:
        /*0058*/ 	.byte	0x03, 0x19
        /*005a*/ 	.short	0x0010


	//----- nvinfo : EIATTR_PARAM_CBANK
	.align		4
        /*005c*/ 	.byte	0x04, 0x0a
        /*005e*/ 	.short	(.L_50 - .L_49)
	.align		4
.L_49:
        /*0060*/ 	.word	index@(.nv.constant0._Z8init_RNGP17curandStateXORWOWji)
        /*0064*/ 	.short	0x0380
        /*0066*/ 	.short	0x0010


	//----- nvinfo : EIATTR_SW_WAR
	.align		4
.L_50:
        /*0068*/ 	.byte	0x04, 0x36
        /*006a*/ 	.short	(.L_52 - .L_51)
.L_51:
        /*006c*/ 	.word	0x00000008
.L_52:


//--------------------- .nv.callgraph             --------------------------
	.section	.nv.callgraph,"",@"SHT_CUDA_CALLGRAPH"
	.align	4
	.sectionentsize	8
	.align		4
        /*0000*/ 	.word	0x00000000
	.align		4
        /*0004*/ 	.word	0xffffffff
	.align		4
        /*0008*/ 	.word	0x00000000
	.align		4
        /*000c*/ 	.word	0xfffffffe
	.align		4
        /*0010*/ 	.word	0x00000000
	.align		4
        /*0014*/ 	.word	0xfffffffd
	.align		4
        /*0018*/ 	.word	0x00000000
	.align		4
        /*001c*/ 	.word	0xfffffffc


//--------------------- .nv.constant4             --------------------------
	.section	.nv.constant4,"a",@progbits
	.align	8
	.align		8
.nv.constant4:
        /*0000*/ 	.dword	precalc_xorwow_matrix
	.align		8
        /*0008*/ 	.dword	precalc_xorwow_offset_matrix
	.align		8
        /*0010*/ 	.dword	mrg32k3aM1
	.align		8
        /*0018*/ 	.dword	mrg32k3aM2
	.align		8
        /*0020*/ 	.dword	mrg32k3aM1SubSeq
	.align		8
        /*0028*/ 	.dword	mrg32k3aM2SubSeq
	.align		8
        /*0030*/ 	.dword	mrg32k3aM1Seq
	.align		8
        /*0038*/ 	.dword	mrg32k3aM2Seq


//--------------------- .nv.constant3             --------------------------
	.section	.nv.constant3,"a",@progbits
	.align	8
.nv.constant3:
	.type		__cr_lgamma_table,@object
	.size		__cr_lgamma_table,(.L_8 - __cr_lgamma_table)
__cr_lgamma_table:
        /*0000*/ 	.byte	0x00, 0x00, 0x00, 0x00, 0x00, 0x00, 0x00, 0x00, 0x00, 0x00, 0x00, 0x00, 0x00, 0x00, 0x00, 0x00
        /*0010*/ 	.byte	0xef, 0x39, 0xfa, 0xfe, 0x42, 0x2e, 0xe6, 0x3f, 0x02, 0x20, 0x2a, 0xfa, 0x0b, 0xab, 0xfc, 0x3f
        /*0020*/ 	.byte	0xf9, 0x2c, 0x92, 0x7c, 0xa7, 0x6c, 0x09, 0x40, 0xc9, 0x79, 0x44, 0x3c, 0x64, 0x26, 0x13, 0x40
        /*0030*/ 	.byte	0xca, 0x01, 0xcf, 0x3a, 0x27, 0x51, 0x1a, 0x40, 0x30, 0xcc, 0x2d, 0xf3, 0xe1, 0x0c, 0x21, 0x40
        /*0040*/ 	.byte	0x0d, 0xb7, 0xfc, 0x82, 0x8e, 0x35, 0x25, 0x40
.L_8:


//--------------------- .text._Z8rand_genP17curandStateXORWOWPfii --------------------------
	.section	.text._Z8rand_genP17curandStateXORWOWPfii,"ax",@progbits
	.align	128
        .global         _Z8rand_genP17curandStateXORWOWPfii
        .type           _Z8rand_genP17curandStateXORWOWPfii,@function
        .size           _Z8rand_genP17curandStateXORWOWPfii,(.L_x_10 - _Z8rand_genP17curandStateXORWOWPfii)
        .other          _Z8rand_genP17curandStateXORWOWPfii,@"STO_CUDA_ENTRY STV_DEFAULT"
_Z8rand_genP17curandStateXORWOWPfii:
.text._Z8rand_genP17curandStateXORWOWPfii:
[----:B------:R-:W-:Y:S01]  /*0000*/  LDC R1, c[0x0][0x37c] ;  /* 0x0000df00ff017b82 */ /* 0x000fe20000000800 */
[----:B------:R-:W0:Y:S07]  /*0010*/  S2R R3, SR_TID.Y ;  /* 0x0000000000037919 */ /* 0x000e2e0000002200 */
[----:B------:R-:W0:Y:S01]  /*0020*/  S2UR UR4, SR_CTAID.Y ;  /* 0x00000000000479c3 */ /* 0x000e220000002600 */
[----:B------:R-:W1:Y:S01]  /*0030*/  LDCU.64 UR6, c[0x0][0x390] ;  /* 0x00007200ff0677ac */ /* 0x000e620008000a00 */
[----:B------:R-:W2:Y:S06]  /*0040*/  S2R R5, SR_TID.X ;  /* 0x0000000000057919 */ /* 0x000eac0000002100 */
[----:B------:R-:W0:Y:S08]  /*0050*/  LDC R0, c[0x0][0x364] ;  /* 0x0000d900ff007b82 */ /* 0x000e300000000800 */
[----:B------:R-:W2:Y:S08]  /*0060*/  S2UR UR5, SR_CTAID.X ;  /* 0x00000000000579c3 */ /* 0x000eb00000002500 */
[----:B------:R-:W2:Y:S01]  /*0070*/  LDC R2, c[0x0][0x360] ;  /* 0x0000d800ff027b82 */ /* 0x000ea20000000800 */
[----:B0-----:R-:W-:Y:S01]  /*0080*/  IMAD R0, R0, UR4, R3 ;  /* 0x0000000400007c24 */ /* 0x001fe2000f8e0203 */
[----:B-1----:R-:W-:Y:S01]  /*0090*/  UIMAD UR4, UR6, UR7, URZ ;  /* 0x00000007060472a4 */ /* 0x002fe2000f8e02ff */
[----:B--2---:R-:W-:-:S04]  /*00a0*/  IMAD R3, R2, UR5, R5 ;  /* 0x0000000502037c24 */ /* 0x004fc8000f8e0205 */
[----:B------:R-:W-:-:S05]  /*00b0*/  IMAD R11, R0, UR6, R3 ;  /* 0x00000006000b7c24 */ /* 0x000fca000f8e0203 */
[----:B------:R-:W-:-:S13]  /*00c0*/  ISETP.GE.AND P0, PT, R11, UR4, PT ;  /* 0x000000040b007c0c */ /* 0x000fda000bf06270 */
[----:B------:R-:W-:Y:S05]  /*00d0*/  @P0 EXIT ;  /* 0x000000000000094d */ /* 0x000fea0003800000 */
[----:B------:R-:W0:Y:S01]  /*00e0*/  LDC.64 R2, c[0x0][0x380] ;  /* 0x0000e000ff027b82 */ /* 0x000e220000000a00 */
[----:B------:R-:W1:Y:S07]  /*00f0*/  LDCU.64 UR4, c[0x0][0x358] ;  /* 0x00006b00ff0477ac */ /* 0x000e6e0008000a00 */
[----:B------:R-:W2:Y:S01]  /*0100*/  LDC.64 R8, c[0x0][0x388] ;  /* 0x0000e200ff087b82 */ /* 0x000ea20000000a00 */
[----:B0-----:R-:W-:-:S05]  /*0110*/  IMAD.WIDE R2, R11, 0x30, R2 ;  /* 0x000000300b027825 */ /* 0x001fca00078e0202 */
[----:B-1----:R-:W3:Y:S04]  /*0120*/  LDG.E.64 R12, desc[UR4][R2.64] ;  /* 0x00000004020c7981 */ /* 0x002ee8000c1e1b00 */
[----:B------:R-:W4:Y:S04]  /*0130*/  LDG.E.64 R6, desc[UR4][R2.64+0x10] ;  /* 0x0000100402067981 */ /* 0x000f28000c1e1b00 */
[----:B------:R-:W5:Y:S01]  /*0140*/  LDG.E.64 R4, desc[UR4][R2.64+0x8] ;  /* 0x0000080402047981 */ /* 0x000f62000c1e1b00 */
[----:B------:R-:W-:Y:S02]  /*0150*/  IMAD.MOV.U32 R15, RZ, RZ, 0x2f800000 ;  /* 0x2f800000ff0f7424 */ /* 0x000fe400078e00ff */
[----:B--2---:R-:W-:Y:S01]  /*0160*/  IMAD.WIDE R8, R11, 0x4, R8 ;  /* 0x000000040b087825 */ /* 0x004fe200078e0208 */
[----:B---3--:R-:W-:-:S03]  /*0170*/  SHF.R.U32.HI R0, RZ, 0x2, R13 ;  /* 0x00000002ff007819 */ /* 0x008fc6000001160d */
[----:B------:R-:W-:Y:S01]  /*0180*/  VIADD R12, R12, 0x587c5 ;  /* 0x000587c50c0c7836 */ /* 0x000fe20000000000 */
[----:B------:R-:W-:Y:S01]  /*0190*/  LOP3.LUT R0, R0, R13, RZ, 0x3c, !PT ;  /* 0x0000000d00007212 */ /* 0x000fe200078e3cff */
[----:B----4-:R-:W-:Y:S01]  /*01a0*/  IMAD.MOV.U32 R18, RZ, RZ, R7 ;  /* 0x000000ffff127224 */ /* 0x010fe200078e0007 */
[----:B------:R-:W-:Y:S02]  /*01b0*/  SHF.L.U32 R13, R7, 0x4, RZ ;  /* 0x00000004070d7819 */ /* 0x000fe400000006ff */
[C---:B------:R-:W-:Y:S02]  /*01c0*/  SHF.L.U32 R10, R0.reuse, 0x1, RZ ;  /* 0x00000001000a7819 */ /* 0x040fe400000006ff */
[----:B------:R-:W-:Y:S02]  /*01d0*/  MOV R17, R6 ;  /* 0x0000000600117202 */ /* 0x000fe40000000f00 */
[----:B------:R-:W-:Y:S01]  /*01e0*/  LOP3.LUT R10, R0, R10, R13, 0x96, !PT ;  /* 0x0000000a000a7212 */ /* 0x000fe200078e960d */
[----:B-----5:R-:W-:Y:S01]  /*01f0*/  IMAD.MOV.U32 R13, RZ, RZ, R4 ;  /* 0x000000ffff0d7224 */ /* 0x020fe200078e0004 */
[----:B------:R-:W-:-:S02]  /*0200*/  MOV R16, R5 ;  /* 0x0000000500107202 */ /* 0x000fc40000000f00 */
[----:B------:R-:W-:Y:S02]  /*0210*/  LOP3.LUT R19, R10, R7, RZ, 0x3c, !PT ;  /* 0x000000070a137212 */ /* 0x000fe400078e3cff */
[----:B------:R-:W-:Y:S02]  /*0220*/  STG.E.64 desc[UR4][R2.64], R12 ;  /* 0x0000000c02007986 */ /* 0x000fe4000c101b04 */
[----:B------:R-:W-:Y:S02]  /*0230*/  IADD3 R0, PT, PT, R19, R12, RZ ;  /* 0x0000000c13007210 */ /* 0x000fe40007ffe0ff */
[----:B------:R-:W-:Y:S02]  /*0240*/  STG.E.64 desc[UR4][R2.64+0x10], R18 ;  /* 0x0000101202007986 */ /* 0x000fe4000c101b04 */
[----:B------:R-:W-:Y:S02]  /*0250*/  I2FP.F32.U32 R0, R0 ;  /* 0x0000000000007245 */ /* 0x000fe40000201000 */
[----:B------:R-:W-:Y:S03]  /*0260*/  STG.E.64 desc[UR4][R2.64+0x8], R16 ;  /* 0x0000081002007986 */ /* 0x000fe6000c101b04 */
[----:B------:R-:W-:-:S05]  /*0270*/  FFMA R15, R0, R15, 1.1641532182693481445e-10 ;  /* 0x2f000000000f7423 */ /* 0x000fca000000000f */
[----:B------:R-:W-:Y:S01]  /*0280*/  STG.E desc[UR4][R8.64], R15 ;  /* 0x0000000f08007986 */ /* 0x000fe2000c101904 */
[----:B------:R-:W-:Y:S05]  /*0290*/  EXIT ;  /* 0x000000000000794d */ /* 0x000fea0003800000 */
.L_x_0:
[----:B------:R-:W-:-:S00]  /*02a0*/  BRA `(.L_x_0) ;  /* 0xfffffffc00fc7947 */ /* 0x000fc0000383ffff */
[----:B------:R-:W-:-:S00]  /*02b0*/  NOP ;  /* 0x0000000000007918 */ /* 0x000fc00000000000 */
        /* <DEDUP_REMOVED lines=12> */
.L_x_10:


//--------------------- .text._Z8init_RNGP17curandStateXORWOWji --------------------------
	.section	.text._Z8init_RNGP17curandStateXORWOWji,"ax",@progbits
	.align	128
        .global         _Z8init_RNGP17curandStateXORWOWji
        .type           _Z8init_RNGP17curandStateXORWOWji,@function
        .size           _Z8init_RNGP17curandStateXORWOWji,(.L_x_11 - _Z8init_RNGP17curandStateXORWOWji)
        .other          _Z8init_RNGP17curandStateXORWOWji,@"STO_CUDA_ENTRY STV_DEFAULT"
_Z8init_RNGP17curandStateXORWOWji:
.text._Z8init_RNGP17curandStateXORWOWji:
[----:B------:R-:W-:Y:S01]  /*0000*/  LDC R1, c[0x0][0x37c] ;  /* 0x0000df00ff017b82 */ /* 0x000fe20000000800 */
[----:B------:R-:W0:Y:S07]  /*0010*/  S2R R3, SR_TID.Y ;  /* 0x0000000000037919 */ /* 0x000e2e0000002200 */
[----:B------:R-:W0:Y:S01]  /*0020*/  S2UR UR4, SR_CTAID.Y ;  /* 0x00000000000479c3 */ /* 0x000e220000002600 */
[----:B------:R-:W1:Y:S01]  /*0030*/  LDCU.64 UR6, c[0x0][0x388] ;  /* 0x00007100ff0677ac */ /* 0x000e620008000a00 */
[----:B------:R-:W-:Y:S01]  /*0040*/  IMAD.MOV.U32 R9, RZ, RZ, -0x75bd8fc ;  /* 0xf8a42704ff097424 */ /* 0x000fe200078e00ff */
[----:B------:R-:W2:Y:S01]  /*0050*/  S2R R5, SR_TID.X ;  /* 0x0000000000057919 */ /* 0x000ea20000002100 */
[----:B------:R-:W-:Y:S01]  /*0060*/  IMAD.MOV.U32 R10, RZ, RZ, -0x23270784 ;  /* 0xdcd8f87cff0a7424 */ /* 0x000fe200078e00ff */
[----:B------:R-:W-:Y:S03]  /*0070*/  BSSY.RECONVERGENT B0, `(.L_x_1) ;  /* 0x00000e5000007945 */ /* 0x000fe60003800200 */
[----:B------:R-:W0:Y:S08]  /*0080*/  LDC R0, c[0x0][0x364] ;  /* 0x0000d900ff007b82 */ /* 0x000e300000000800 */
[----:B------:R-:W2:Y:S08]  /*0090*/  S2UR UR5, SR_CTAID.X ;  /* 0x00000000000579c3 */ /* 0x000eb00000002500 */
[----:B------:R-:W2:Y:S08]  /*00a0*/  LDC R2, c[0x0][0x360] ;  /* 0x0000d800ff027b82 */ /* 0x000eb00000000800 */
[----:B------:R-:W3:Y:S01]  /*00b0*/  LDC.64 R6, c[0x0][0x380] ;  /* 0x0000e000ff067b82 */ /* 0x000ee20000000a00 */
[----:B0-----:R-:W-:-:S02]  /*00c0*/  IMAD R0, R0, UR4, R3 ;  /* 0x0000000400007c24 */ /* 0x001fc4000f8e0203 */
[----:B--2---:R-:W-:Y:S01]  /*00d0*/  IMAD R3, R2, UR5, R5 ;  /* 0x0000000502037c24 */ /* 0x004fe2000f8e0205 */
[----:B------:R-:W0:Y:S03]  /*00e0*/  LDCU.64 UR4, c[0x0][0x358] ;  /* 0x00006b00ff0477ac */ /* 0x000e260008000a00 */
[----:B-1----:R-:W-:-:S04]  /*00f0*/  IMAD R0, R0, UR7, R3 ;  /* 0x0000000700007c24 */ /* 0x002fc8000f8e0203 */
[C---:B------:R-:W-:Y:S01]  /*0100*/  VIADD R2, R0.reuse, UR6 ;  /* 0x0000000600027c36 */ /* 0x040fe20008000000 */
[C---:B------:R-:W-:Y:S01]  /*0110*/  ISETP.NE.AND P0, PT, R0.reuse, RZ, PT ;  /* 0x000000ff0000720c */ /* 0x040fe20003f05270 */
[----:B---3--:R-:W-:-:S03]  /*0120*/  IMAD.WIDE.U32 R6, R0, 0x30, R6 ;  /* 0x0000003000067825 */ /* 0x008fc600078e0006 */
[----:B------:R-:W-:-:S05]  /*0130*/  LOP3.LUT R2, R2, 0xaad26b49, RZ, 0x3c, !PT ;  /* 0xaad26b4902027812 */ /* 0x000fca00078e3cff */
[----:B------:R-:W-:-:S04]  /*0140*/  IMAD R2, R2, 0x4182bed5, RZ ;  /* 0x4182bed502027824 */ /* 0x000fc800078e02ff */
[C---:B------:R-:W-:Y:S01]  /*0150*/  VIADD R4, R2.reuse, 0xd9f6dc18 ;  /* 0xd9f6dc1802047836 */ /* 0x040fe20000000000 */
[C---:B------:R-:W-:Y:S01]  /*0160*/  LOP3.LUT R8, R2.reuse, 0x159a55e5, RZ, 0x3c, !PT ;  /* 0x159a55e502087812 */ /* 0x040fe200078e3cff */
[C---:B------:R-:W-:Y:S02]  /*0170*/  VIADD R5, R2.reuse, 0x75bcd15 ;  /* 0x075bcd1502057836 */ /* 0x040fe40000000000 */
[----:B------:R-:W-:Y:S02]  /*0180*/  VIADD R11, R2, 0x583f19 ;  /* 0x00583f19020b7836 */ /* 0x000fe40000000000 */
[----:B0-----:R0:W-:Y:S04]  /*0190*/  STG.E.64 desc[UR4][R6.64+0x8], R8 ;  /* 0x0000080806007986 */ /* 0x0011e8000c101b04 */
[----:B------:R0:W-:Y:S04]  /*01a0*/  STG.E.64 desc[UR4][R6.64], R4 ;  /* 0x0000000406007986 */ /* 0x0001e8000c101b04 */
[----:B------:R0:W-:Y:S01]  /*01b0*/  STG.E.64 desc[UR4][R6.64+0x10], R10 ;  /* 0x0000100a06007986 */ /* 0x0001e2000c101b04 */
[----:B------:R-:W-:Y:S05]  /*01c0*/  @!P0 BRA `(.L_x_2) ;  /* 0x0000000c003c8947 */ /* 0x000fea0003800000 */
[----:B------:R-:W-:-:S07]  /*01d0*/  CS2R R12, SRZ ;  /* 0x00000000000c7805 */ /* 0x000fce000001ff00 */
.L_x_8:
[----:B-1----:R-:W-:Y:S01]  /*01e0*/  LOP3.LUT R2, R0, 0x3, RZ, 0xc0, !PT ;  /* 0x0000000300027812 */ /* 0x002fe200078ec0ff */
[----:B------:R-:W-:Y:S03]  /*01f0*/  BSSY.RECONVERGENT B1, `(.L_x_3) ;  /* 0x00000c6000017945 */ /* 0x000fe60003800200 */
[----:B------:R-:W-:-:S04]  /*0200*/  ISETP.NE.U32.AND P0, PT, R2, RZ, PT ;  /* 0x000000ff0200720c */ /* 0x000fc80003f05070 */
[----:B------:R-:W-:-:S13]  /*0210*/  ISETP.NE.AND.EX P0, PT, RZ, RZ, PT, P0 ;  /* 0x000000ffff00720c */ /* 0x000fda0003f05300 */
[----:B------:R-:W-:Y:S05]  /*0220*/  @!P0 BRA `(.L_x_4) ;  /* 0x0000000c00088947 */ /* 0x000fea0003800000 */
[----:B0-----:R-:W0:Y:S01]  /*0230*/  LDC.64 R8, c[0x4][RZ] ;  /* 0x01000000ff087b82 */ /* 0x001e220000000a00 */
[----:B------:R-:W-:Y:S02]  /*0240*/  IMAD.MOV.U32 R14, RZ, RZ, RZ ;  /* 0x000000ffff0e7224 */ /* 0x000fe400078e00ff */
[----:B0-----:R-:W-:-:S07]  /*0250*/  IMAD.WIDE.U32 R8, R12, 0xc80, R8 ;  /* 0x00000c800c087825 */ /* 0x001fce00078e0008 */
.L_x_7:
[----:B-1----:R-:W-:Y:S01]  /*0260*/  IMAD.MOV.U32 R15, RZ, RZ, RZ ;  /* 0x000000ffff0f7224 */ /* 0x002fe200078e00ff */
[----:B------:R-:W-:Y:S01]  /*0270*/  CS2R R2, SRZ ;  /* 0x0000000000027805 */ /* 0x000fe2000001ff00 */
[----:B------:R-:W-:Y:S01]  /*0280*/  IMAD.MOV.U32 R17, RZ, RZ, RZ ;  /* 0x000000ffff117224 */ /* 0x000fe200078e00ff */
[----:B------:R-:W-:-:S07]  /*0290*/  CS2R R4, SRZ ;  /* 0x0000000000047805 */ /* 0x000fce000001ff00 */
.L_x_6:
[----:B------:R-:W-:-:S05]  /*02a0*/  IMAD.WIDE.U32 R10, R17, 0x4, R6 ;  /* 0x00000004110a7825 */ /* 0x000fca00078e0006 */
[----:B------:R0:W5:Y:S01]  /*02b0*/  LDG.E R16, desc[UR4][R10.64+0x4] ;  /* 0x000004040a107981 */ /* 0x000162000c1e1900 */
[----:B------:R-:W-:-:S07]  /*02c0*/  IMAD.MOV.U32 R19, RZ, RZ, RZ ;  /* 0x000000ffff137224 */ /* 0x000fce00078e00ff */
.L_x_5:
[----:B-----5:R-:W-:Y:S01]  /*02d0*/  SHF.R.U32.HI R24, RZ, R19, R16 ;  /* 0x00000013ff187219 */ /* 0x020fe20000011610 */
[----:B0-----:R-:W-:-:S03]  /*02e0*/  IMAD.SHL.U32 R10, R17, 0x20, RZ ;  /* 0x00000020110a7824 */ /* 0x001fc600078e00ff */
[----:B------:R-:W-:Y:S01]  /*02f0*/  LOP3.LUT R11, R24, 0x1, RZ, 0xc0, !PT ;  /* 0x00000001180b7812 */ /* 0x000fe200078ec0ff */
[----:B------:R-:W-:-:S03]  /*0300*/  IMAD.IADD R10, R10, 0x1, R19 ;  /* 0x000000010a0a7824 */ /* 0x000fc600078e0213 */
[----:B------:R-:W-:Y:S01]  /*0310*/  ISETP.NE.U32.AND P0, PT, R11, 0x1, PT ;  /* 0x000000010b00780c */ /* 0x000fe20003f05070 */
[----:B------:R-:W-:-:S03]  /*0320*/  IMAD R11, R10, 0x5, RZ ;  /* 0x000000050a0b7824 */ /* 0x000fc600078e02ff */
[----:B------:R-:W-:Y:S01]  /*0330*/  R2P PR, R24, 0x7e ;  /* 0x0000007e18007804 */ /* 0x000fe20000000000 */
[----:B------:R-:W-:-:S08]  /*0340*/  IMAD.WIDE.U32 R10, R11, 0x4, R8 ;  /* 0x000000040b0a7825 */ /* 0x000fd000078e0008 */
[----:B------:R-:W2:Y:S04]  /*0350*/  @!P0 LDG.E R18, desc[UR4][R10.64] ;  /* 0x000000040a128981 */ /* 0x000ea8000c1e1900 */
[----:B------:R-:W3:Y:S04]  /*0360*/  @!P0 LDG.E R20, desc[UR4][R10.64+0x10] ;  /* 0x000010040a148981 */ /* 0x000ee8000c1e1900 */
[----:B------:R-:W4:Y:S04]  /*0370*/  @P1 LDG.E R22, desc[UR4][R10.64+0x14] ;  /* 0x000014040a161981 */ /* 0x000f28000c1e1900 */
[----:B------:R-:W4:Y:S04]  /*0380*/  @P2 LDG.E R26, desc[UR4][R10.64+0x28] ;  /* 0x000028040a1a2981 */ /* 0x000f28000c1e1900 */
[----:B------:R-:W4:Y:S04]  /*0390*/  @!P0 LDG.E R21, desc[UR4][R10.64+0x4] ;  /* 0x000004040a158981 */ /* 0x000f28000c1e1900 */
[----:B------:R-:W4:Y:S04]  /*03a0*/  @!P0 LDG.E R23, desc[UR4][R10.64+0xc] ;  /* 0x00000c040a178981 */ /* 0x000f28000c1e1900 */
[----:B------:R-:W4:Y:S04]  /*03b0*/  @P1 LDG.E R25, desc[UR4][R10.64+0x18] ;  /* 0x000018040a191981 */ /* 0x000f28000c1e1900 */
[----:B------:R-:W4:Y:S04]  /*03c0*/  @P3 LDG.E R28, desc[UR4][R10.64+0x3c] ;  /* 0x00003c040a1c3981 */ /* 0x000f28000c1e1900 */
[----:B------:R-:W4:Y:S01]  /*03d0*/  @P6 LDG.E R27, desc[UR4][R10.64+0x7c] ;  /* 0x00007c040a1b6981 */ /* 0x000f22000c1e1900 */
[----:B--2---:R-:W-:-:S03]  /*03e0*/  @!P0 LOP3.LUT R15, R15, R18, RZ, 0x3c, !PT ;  /* 0x000000120f0f8212 */ /* 0x004fc600078e3cff */
[----:B------:R-:W2:Y:S01]  /*03f0*/  @!P0 LDG.E R18, desc[UR4][R10.64+0x8] ;  /* 0x000008040a128981 */ /* 0x000ea2000c1e1900 */
[----:B---3--:R-:W-:-:S03]  /*0400*/  @!P0 LOP3.LUT R3, R3, R20, RZ, 0x3c, !PT ;  /* 0x0000001403038212 */ /* 0x008fc600078e3cff */
[----:B------:R-:W3:Y:S01]  /*0410*/  @P1 LDG.E R20, desc[UR4][R10.64+0x24] ;  /* 0x000024040a141981 */ /* 0x000ee2000c1e1900 */
[----:B----4-:R-:W-:-:S03]  /*0420*/  @P1 LOP3.LUT R15, R15, R22, RZ, 0x3c, !PT ;  /* 0x000000160f0f1212 */ /* 0x010fc600078e3cff */
[----:B------:R-:W4:Y:S01]  /*0430*/  @P2 LDG.E R22, desc[UR4][R10.64+0x38] ;  /* 0x000038040a162981 */ /* 0x000f22000c1e1900 */
[----:B------:R-:W-:-:S03]  /*0440*/  @P2 LOP3.LUT R15, R15, R26, RZ, 0x3c, !PT ;  /* 0x0000001a0f0f2212 */ /* 0x000fc600078e3cff */
[----:B------:R-:W4:Y:S01]  /*0450*/  @P4 LDG.E R26, desc[UR4][R10.64+0x50] ;  /* 0x000050040a1a4981 */ /* 0x000f22000c1e1900 */
[----:B------:R-:W-:-:S03]  /*0460*/  @!P0 LOP3.LUT R4, R4, R21, RZ, 0x3c, !PT ;  /* 0x0000001504048212 */ /* 0x000fc600078e3cff */
[----:B------:R-:W4:Y:S01]  /*0470*/  @P1 LDG.E R21, desc[UR4][R10.64+0x20] ;  /* 0x000020040a151981 */ /* 0x000f22000c1e1900 */
[----:B------:R-:W-:-:S03]  /*0480*/  @!P0 LOP3.LUT R2, R2, R23, RZ, 0x3c, !PT ;  /* 0x0000001702028212 */ /* 0x000fc600078e3cff */
[----:B------:R-:W4:Y:S01]  /*0490*/  @P2 LDG.E R23, desc[UR4][R10.64+0x2c] ;  /* 0x00002c040a172981 */ /* 0x000f22000c1e1900 */
[----:B------:R-:W-:-:S03]  /*04a0*/  @P1 LOP3.LUT R4, R4, R25, RZ, 0x3c, !PT ;  /* 0x0000001904041212 */ /* 0x000fc600078e3cff */
[----:B------:R-:W4:Y:S01]  /*04b0*/  @P2 LDG.E R25, desc[UR4][R10.64+0x34] ;  /* 0x000034040a192981 */ /* 0x000f22000c1e1900 */
[----:B--2---:R-:W-:-:S03]  /*04c0*/  @!P0 LOP3.LUT R5, R5, R18, RZ, 0x3c, !PT ;  /* 0x0000001205058212 */ /* 0x004fc600078e3cff */
[----:B------:R-:W2:Y:S01]  /*04d0*/  @P1 LDG.E R18, desc[UR4][R10.64+0x1c] ;  /* 0x00001c040a121981 */ /* 0x000ea2000c1e1900 */
[----:B---3--:R-:W-:-:S03]  /*04e0*/  @P1 LOP3.LUT R3, R3, R20, RZ, 0x3c, !PT ;  /* 0x0000001403031212 */ /* 0x008fc600078e3cff */
[----:B------:R-:W3:Y:S01]  /*04f0*/  @P2 LDG.E R20, desc[UR4][R10.64+0x30] ;  /* 0x000030040a142981 */ /* 0x000ee2000c1e1900 */
[----:B----4-:R-:W-:-:S03]  /*0500*/  @P2 LOP3.LUT R3, R3, R22, RZ, 0x3c, !PT ;  /* 0x0000001603032212 */ /* 0x010fc600078e3cff */
[----:B------:R-:W4:Y:S01]  /*0510*/  @P3 LDG.E R22, desc[UR4][R10.64+0x4c] ;  /* 0x00004c040a163981 */ /* 0x000f22000c1e1900 */
[----:B------:R-:W-:-:S04]  /*0520*/  @P3 LOP3.LUT R15, R15, R28, RZ, 0x3c, !PT ;  /* 0x0000001c0f0f3212 */ /* 0x000fc800078e3cff */
[----:B------:R-:W-:Y:S02]  /*0530*/  @P4 LOP3.LUT R15, R15, R26, RZ, 0x3c, !PT ;  /* 0x0000001a0f0f4212 */ /* 0x000fe400078e3cff */
[----:B------:R-:W-:Y:S01]  /*0540*/  @P1 LOP3.LUT R2, R2, R21, RZ, 0x3c, !PT ;  /* 0x0000001502021212 */ /* 0x000fe200078e3cff */
[----:B------:R-:W4:Y:S04]  /*0550*/  @P5 LDG.E R26, desc[UR4][R10.64+0x64] ;  /* 0x000064040a1a5981 */ /* 0x000f28000c1e1900 */
[----:B------:R-:W4:Y:S01]  /*0560*/  @P3 LDG.E R21, desc[UR4][R10.64+0x40] ;  /* 0x000040040a153981 */ /* 0x000f22000c1e1900 */
[----:B------:R-:W-:Y:S02]  /*0570*/  @P2 LOP3.LUT R4, R4, R23, RZ, 0x3c, !PT ;  /* 0x0000001704042212 */ /* 0x000fe400078e3cff */
[----:B------:R-:W-:Y:S01]  /*0580*/  @P2 LOP3.LUT R2, R2, R25, RZ, 0x3c, !PT ;  /* 0x0000001902022212 */ /* 0x000fe200078e3cff */
[----:B------:R-:W4:Y:S04]  /*0590*/  @P3 LDG.E R23, desc[UR4][R10.64+0x48] ;  /* 0x000048040a173981 */ /* 0x000f28000c1e1900 */
[----:B------:R-:W4:Y:S01]  /*05a0*/  @P4 LDG.E R25, desc[UR4][R10.64+0x54] ;  /* 0x000054040a194981 */ /* 0x000f22000c1e1900 */
[----:B--2---:R-:W-:-:S03]  /*05b0*/  @P1 LOP3.LUT R5, R5, R18, RZ, 0x3c, !PT ;  /* 0x0000001205051212 */ /* 0x004fc600078e3cff */
[----:B------:R-:W2:Y:S01]  /*05c0*/  @P3 LDG.E R18, desc[UR4][R10.64+0x44] ;  /* 0x000044040a123981 */ /* 0x000ea2000c1e1900 */
[----:B---3--:R-:W-:-:S03]  /*05d0*/  @P2 LOP3.LUT R5, R5, R20, RZ, 0x3c, !PT ;  /* 0x0000001405052212 */ /* 0x008fc600078e3cff */
[----:B------:R-:W3:Y:S01]  /*05e0*/  @P4 LDG.E R20, desc[UR4][R10.64+0x58] ;  /* 0x000058040a144981 */ /* 0x000ee2000c1e1900 */
[----:B----4-:R-:W-:-:S03]  /*05f0*/  @P3 LOP3.LUT R3, R3, R22, RZ, 0x3c, !PT ;  /* 0x0000001603033212 */ /* 0x010fc600078e3cff */
[----:B------:R-:W4:Y:S01]  /*0600*/  @P4 LDG.E R22, desc[UR4][R10.64+0x60] ;  /* 0x000060040a164981 */ /* 0x000f22000c1e1900 */
[----:B------:R-:W-:Y:S02]  /*0610*/  LOP3.LUT P0, RZ, R24, 0x80, RZ, 0xc0, !PT ;  /* 0x0000008018ff7812 */ /* 0x000fe4000780c0ff */
[----:B------:R-:W-:Y:S02]  /*0620*/  @P5 LOP3.LUT R15, R15, R26, RZ, 0x3c, !PT ;  /* 0x0000001a0f0f5212 */ /* 0x000fe400078e3cff */
[----:B------:R-:W4:Y:S01]  /*0630*/  @P6 LDG.E R26, desc[UR4][R10.64+0x78] ;  /* 0x000078040a1a6981 */ /* 0x000f22000c1e1900 */
[----:B------:R-:W-:-:S03]  /*0640*/  @P3 LOP3.LUT R4, R4, R21, RZ, 0x3c, !PT ;  /* 0x0000001504043212 */ /* 0x000fc600078e3cff */
[----:B------:R-:W4:Y:S01]  /*0650*/  @P4 LDG.E R21, desc[UR4][R10.64+0x5c] ;  /* 0x00005c040a154981 */ /* 0x000f22000c1e1900 */
[----:B------:R-:W-:-:S03]  /*0660*/  @P3 LOP3.LUT R2, R2, R23, RZ, 0x3c, !PT ;  /* 0x0000001702023212 */ /* 0x000fc600078e3cff */
[----:B------:R-:W4:Y:S01]  /*0670*/  @P5 LDG.E R23, desc[UR4][R10.64+0x68] ;  /* 0x000068040a175981 */ /* 0x000f22000c1e1900 */
[----:B------:R-:W-:-:S03]  /*0680*/  @P4 LOP3.LUT R4, R4, R25, RZ, 0x3c, !PT ;  /* 0x0000001904044212 */ /* 0x000fc600078e3cff */
[----:B------:R-:W4:Y:S01]  /*0690*/  @P5 LDG.E R25, desc[UR4][R10.64+0x70] ;  /* 0x000070040a195981 */ /* 0x000f22000c1e1900 */
[----:B--2---:R-:W-:-:S03]  /*06a0*/  @P3 LOP3.LUT R5, R5, R18, RZ, 0x3c, !PT ;  /* 0x0000001205053212 */ /* 0x004fc600078e3cff */
[----:B------:R-:W2:Y:S01]  /*06b0*/  @P5 LDG.E R18, desc[UR4][R10.64+0x6c] ;  /* 0x00006c040a125981 */ /* 0x000ea2000c1e1900 */
[----:B---3--:R-:W-:-:S03]  /*06c0*/  @P4 LOP3.LUT R5, R5, R20, RZ, 0x3c, !PT ;  /* 0x0000001405054212 */ /* 0x008fc600078e3cff */
[----:B------:R-:W3:Y:S01]  /*06d0*/  @P5 LDG.E R20, desc[UR4][R10.64+0x74] ;  /* 0x000074040a145981 */ /* 0x000ee2000c1e1900 */
[----:B----4-:R-:W-:-:S03]  /*06e0*/  @P4 LOP3.LUT R3, R3, R22, RZ, 0x3c, !PT ;  /* 0x0000001603034212 */ /* 0x010fc600078e3cff */
[----:B------:R-:W4:Y:S01]  /*06f0*/  @P0 LDG.E R22, desc[UR4][R10.64+0x8c] ;  /* 0x00008c040a160981 */ /* 0x000f22000c1e1900 */
[----:B------:R-:W-:-:S03]  /*0700*/  @P6 LOP3.LUT R15, R15, R26, RZ, 0x3c, !PT ;  /* 0x0000001a0f0f6212 */ /* 0x000fc600078e3cff */
        /* <DEDUP_REMOVED lines=13> */
[----:B------:R-:W-:Y:S02]  /*07e0*/  @P6 LOP3.LUT R4, R4, R27, RZ, 0x3c, !PT ;  /* 0x0000001b04046212 */ /* 0x000fe400078e3cff */
[----:B------:R-:W-:Y:S02]  /*07f0*/  @P6 LOP3.LUT R2, R2, R21, RZ, 0x3c, !PT ;  /* 0x0000001502026212 */ /* 0x000fe400078e3cff */
[----:B------:R-:W-:Y:S02]  /*0800*/  @P0 LOP3.LUT R4, R4, R23, RZ, 0x3c, !PT ;  /* 0x0000001704040212 */ /* 0x000fe400078e3cff */
[----:B------:R-:W-:Y:S02]  /*0810*/  @P0 LOP3.LUT R2, R2, R25, RZ, 0x3c, !PT ;  /* 0x0000001902020212 */ /* 0x000fe400078e3cff */
[----:B--2---:R-:W-:Y:S02]  /*0820*/  @P6 LOP3.LUT R5, R5, R18, RZ, 0x3c, !PT ;  /* 0x0000001205056212 */ /* 0x004fe400078e3cff */
[----:B---3--:R-:W-:-:S02]  /*0830*/  @P6 LOP3.LUT R3, R3, R20, RZ, 0x3c, !PT ;  /* 0x0000001403036212 */ /* 0x008fc400078e3cff */
[----:B----4-:R-:W-:Y:S02]  /*0840*/  @P0 LOP3.LUT R5, R5, R22, RZ, 0x3c, !PT ;  /* 0x0000001605050212 */ /* 0x010fe400078e3cff */
[----:B------:R-:W-:Y:S02]  /*0850*/  @P0 LOP3.LUT R3, R3, R26, RZ, 0x3c, !PT ;  /* 0x0000001a03030212 */ /* 0x000fe400078e3cff */
[----:B------:R-:W-:-:S13]  /*0860*/  R2P PR, R24.B1, 0x7f ;  /* 0x0000007f18007804 */ /* 0x000fda0000001000 */
[----:B------:R-:W2:Y:S04]  /*0870*/  @P0 LDG.E R18, desc[UR4][R10.64+0xa0] ;  /* 0x0000a0040a120981 */ /* 0x000ea8000c1e1900 */
[----:B------:R-:W3:Y:S04]  /*0880*/  @P1 LDG.E R22, desc[UR4][R10.64+0xb4] ;  /* 0x0000b4040a161981 */ /* 0x000ee8000c1e1900 */
[----:B------:R-:W4:Y:S04]  /*0890*/  @P2 LDG.E R26, desc[UR4][R10.64+0xc8] ;  /* 0x0000c8040a1a2981 */ /* 0x000f28000c1e1900 */
[----:B------:R-:W4:Y:S04]  /*08a0*/  @P3 LDG.E R28, desc[UR4][R10.64+0xdc] ;  /* 0x0000dc040a1c3981 */ /* 0x000f28000c1e1900 */
[----:B------:R-:W4:Y:S04]  /*08b0*/  @P0 LDG.E R23, desc[UR4][R10.64+0xa4] ;  /* 0x0000a4040a170981 */ /* 0x000f28000c1e1900 */
[----:B------:R-:W4:Y:S04]  /*08c0*/  @P0 LDG.E R20, desc[UR4][R10.64+0xa8] ;  /* 0x0000a8040a140981 */ /* 0x000f28000c1e1900 */
[----:B------:R-:W4:Y:S04]  /*08d0*/  @P4 LDG.E R25, desc[UR4][R10.64+0xf0] ;  /* 0x0000f0040a194981 */ /* 0x000f28000c1e1900 */
        /* <DEDUP_REMOVED lines=21> */
[----:B------:R-:W-:Y:S02]  /*0a30*/  LOP3.LUT P0, RZ, R24, 0x8000, RZ, 0xc0, !PT ;  /* 0x0000800018ff7812 */ /* 0x000fe4000780c0ff */
[----:B----4-:R-:W-:Y:S01]  /*0a40*/  @P5 LOP3.LUT R15, R15, R26, RZ, 0x3c, !PT ;  /* 0x0000001a0f0f5212 */ /* 0x010fe200078e3cff */
[----:B------:R-:W4:Y:S04]  /*0a50*/  @P3 LDG.E R24, desc[UR4][R10.64+0xe4] ;  /* 0x0000e4040a183981 */ /* 0x000f28000c1e1900 */
[----:B------:R-:W2:Y:S01]  /*0a60*/  @P6 LDG.E R26, desc[UR4][R10.64+0x118] ;  /* 0x000118040a1a6981 */ /* 0x000ea2000c1e1900 */
        /* <DEDUP_REMOVED lines=8> */
[----:B---3--:R-:W-:-:S03]  /*0af0*/  @P2 LOP3.LUT R3, R3, R22, RZ, 0x3c, !PT ;  /* 0x0000001603032212 */ /* 0x008fc600078e3cff */
[----:B------:R-:W3:Y:S01]  /*0b00*/  @P4 LDG.E R22, desc[UR4][R10.64+0x100] ;  /* 0x000100040a164981 */ /* 0x000ee2000c1e1900 */
[----:B--2---:R-:W-:-:S03]  /*0b10*/  @P6 LOP3.LUT R15, R15, R26, RZ, 0x3c, !PT ;  /* 0x0000001a0f0f6212 */ /* 0x004fc600078e3cff */
[----:B------:R-:W2:Y:S01]  /*0b20*/  @P0 LDG.E R26, desc[UR4][R10.64+0x12c] ;  /* 0x00012c040a1a0981 */ /* 0x000ea2000c1e1900 */
[----:B----4-:R-:W-:-:S03]  /*0b30*/  @P2 LOP3.LUT R2, R2, R23, RZ, 0x3c, !PT ;  /* 0x0000001702022212 */ /* 0x010fc600078e3cff */
[----:B------:R-:W4:Y:S01]  /*0b40*/  @P4 LDG.E R23, desc[UR4][R10.64+0xfc] ;  /* 0x0000fc040a174981 */ /* 0x000f22000c1e1900 */
[----:B------:R-:W-:-:S03]  /*0b50*/  @P2 LOP3.LUT R5, R5, R20, RZ, 0x3c, !PT ;  /* 0x0000001405052212 */ /* 0x000fc600078e3cff */
[----:B------:R-:W4:Y:S01]  /*0b60*/  @P4 LDG.E R20, desc[UR4][R10.64+0xf8] ;  /* 0x0000f8040a144981 */ /* 0x000f22000c1e1900 */
[----:B------:R-:W-:Y:S02]  /*0b70*/  @P3 LOP3.LUT R2, R2, R27, RZ, 0x3c, !PT ;  /* 0x0000001b02023212 */ /* 0x000fe400078e3cff */
[----:B------:R-:W-:Y:S01]  /*0b80*/  @P3 LOP3.LUT R4, R4, R25, RZ, 0x3c, !PT ;  /* 0x0000001904043212 */ /* 0x000fe200078e3cff */
[----:B------:R-:W4:Y:S01]  /*0b90*/  @P5 LDG.E R27, desc[UR4][R10.64+0x110] ;  /* 0x000110040a1b5981 */ /* 0x000f22000c1e1900 */
[----:B------:R-:W-:-:S03]  /*0ba0*/  @P3 LOP3.LUT R5, R5, R24, RZ, 0x3c, !PT ;  /* 0x0000001805053212 */ /* 0x000fc600078e3cff */
[----:B------:R-:W4:Y:S04]  /*0bb0*/  @P5 LDG.E R25, desc[UR4][R10.64+0x108] ;  /* 0x000108040a195981 */ /* 0x000f28000c1e1900 */
        /* <DEDUP_REMOVED lines=19> */
[----:B------:R-:W-:-:S05]  /*0cf0*/  VIADD R19, R19, 0x10 ;  /* 0x0000001013137836 */ /* 0x000fca0000000000 */
[----:B------:R-:W-:Y:S02]  /*0d00*/  ISETP.NE.AND P1, PT, R19, 0x20, PT ;  /* 0x000000201300780c */ /* 0x000fe40003f25270 */
[----:B------:R-:W-:Y:S02]  /*0d10*/  @P5 LOP3.LUT R3, R3, R18, RZ, 0x3c, !PT ;  /* 0x0000001203035212 */ /* 0x000fe400078e3cff */
[----:B------:R-:W-:Y:S02]  /*0d20*/  @P6 LOP3.LUT R4, R4, R21, RZ, 0x3c, !PT ;  /* 0x0000001504046212 */ /* 0x000fe400078e3cff */
[----:B---3--:R-:W-:-:S04]  /*0d30*/  @P6 LOP3.LUT R3, R3, R22, RZ, 0x3c, !PT ;  /* 0x0000001603036212 */ /* 0x008fc800078e3cff */
[----:B--2---:R-:W-:Y:S02]  /*0d40*/  @P0 LOP3.LUT R3, R3, R26, RZ, 0x3c, !PT ;  /* 0x0000001a03030212 */ /* 0x004fe400078e3cff */
[----:B----4-:R-:W-:Y:S02]  /*0d50*/  @P6 LOP3.LUT R2, R2, R23, RZ, 0x3c, !PT ;  /* 0x0000001702026212 */ /* 0x010fe400078e3cff */
[----:B------:R-:W-:Y:S02]  /*0d60*/  @P6 LOP3.LUT R5, R5, R20, RZ, 0x3c, !PT ;  /* 0x0000001405056212 */ /* 0x000fe400078e3cff */
[----:B------:R-:W-:Y:S02]  /*0d70*/  @P0 LOP3.LUT R2, R2, R27, RZ, 0x3c, !PT ;  /* 0x0000001b02020212 */ /* 0x000fe400078e3cff */
[----:B------:R-:W-:Y:S02]  /*0d80*/  @P0 LOP3.LUT R4, R4, R25, RZ, 0x3c, !PT ;  /* 0x0000001904040212 */ /* 0x000fe400078e3cff */
[----:B------:R-:W-:Y:S01]  /*0d90*/  @P0 LOP3.LUT R5, R5, R24, RZ, 0x3c, !PT ;  /* 0x0000001805050212 */ /* 0x000fe200078e3cff */
[----:B------:R-:W-:Y:S06]  /*0da0*/  @P1 BRA `(.L_x_5) ;  /* 0xfffffff400481947 */ /* 0x000fec000383ffff */
[----:B------:R-:W-:-:S05]  /*0db0*/  VIADD R17, R17, 0x1 ;  /* 0x0000000111117836 */ /* 0x000fca0000000000 */
[----:B------:R-:W-:-:S13]  /*0dc0*/  ISETP.NE.AND P0, PT, R17, 0x5, PT ;  /* 0x000000051100780c */ /* 0x000fda0003f05270 */
[----:B------:R-:W-:Y:S05]  /*0dd0*/  @P0 BRA `(.L_x_6) ;  /* 0xfffffff400300947 */ /* 0x000fea000383ffff */
[----:B------:R1:W-:Y:S01]  /*0de0*/  STG.E.64 desc[UR4][R6.64+0x8], R4 ;  /* 0x0000080406007986 */ /* 0x0003e2000c101b04 */
[----:B------:R-:W-:Y:S01]  /*0df0*/  VIADD R14, R14, 0x1 ;  /* 0x000000010e0e7836 */ /* 0x000fe20000000000 */
[----:B------:R-:W-:Y:S02]  /*0e00*/  LOP3.LUT R11, R0, 0x3, RZ, 0xc0, !PT ;  /* 0x00000003000b7812 */ /* 0x000fe400078ec0ff */
[----:B------:R1:W-:Y:S02]  /*0e10*/  STG.E.64 desc[UR4][R6.64+0x10], R2 ;  /* 0x0000100206007986 */ /* 0x0003e4000c101b04 */
[----:B------:R-:W-:Y:S02]  /*0e20*/  ISETP.GE.U32.AND P0, PT, R14, R11, PT ;  /* 0x0000000b0e00720c */ /* 0x000fe40003f06070 */
[----:B------:R1:W-:Y:S11]  /*0e30*/  STG.E desc[UR4][R6.64+0x4], R15 ;  /* 0x0000040f06007986 */ /* 0x0003f6000c101904 */
[----:B------:R-:W-:Y:S05]  /*0e40*/  @!P0 BRA `(.L_x_7) ;  /* 0xfffffff400048947 */ /* 0x000fea000383ffff */
.L_x_4:
[----:B------:R-:W-:Y:S05]  /*0e50*/  BSYNC.RECONVERGENT B1 ;  /* 0x0000000000017941 */ /* 0x000fea0003800200 */
.L_x_3:
[----:B------:R-:W-:Y:S01]  /*0e60*/  ISETP.GT.U32.AND P0, PT, R0, 0x3, PT ;  /* 0x000000030000780c */ /* 0x000fe20003f04070 */
[----:B------:R-:W-:Y:S01]  /*0e70*/  VIADD R12, R12, 0x1 ;  /* 0x000000010c0c7836 */ /* 0x000fe20000000000 */
[--C-:B------:R-:W-:Y:S02]  /*0e80*/  SHF.R.U64 R0, R0, 0x2, R13.reuse ;  /* 0x0000000200007819 */ /* 0x100fe4000000120d */
[----:B------:R-:W-:Y:S02]  /*0e90*/  ISETP.GT.U32.AND.EX P0, PT, R13, RZ, PT, P0 ;  /* 0x000000ff0d00720c */ /* 0x000fe40003f04100 */
[----:B------:R-:W-:-:S11]  /*0ea0*/  SHF.R.U32.HI R13, RZ, 0x2, R13 ;  /* 0x00000002ff0d7819 */ /* 0x000fd6000001160d */
[----:B------:R-:W-:Y:S05]  /*0eb0*/  @P0 BRA `(.L_x_8) ;  /* 0xfffffff000c80947 */ /* 0x000fea000383ffff */
.L_x_2:
[----:B------:R-:W-:Y:S05]  /*0ec0*/  BSYNC.RECONVERGENT B0 ;  /* 0x0000000000007941 */ /* 0x000fea0003800200 */
.L_x_1:
[----:B------:R-:W-:Y:S04]  /*0ed0*/  STG.E.64 desc[UR4][R6.64+0x18], RZ ;  /* 0x000018ff06007986 */ /* 0x000fe8000c101b04 */
[----:B------:R-:W-:Y:S04]  /*0ee0*/  STG.E desc[UR4][R6.64+0x20], RZ ;  /* 0x000020ff06007986 */ /* 0x000fe8000c101904 */
[----:B------:R-:W-:Y:S01]  /*0ef0*/  STG.E.64 desc[UR4][R6.64+0x28], RZ ;  /* 0x000028ff06007986 */ /* 0x000fe2000c101b04 */
[----:B------:R-:W-:Y:S05]  /*0f00*/  EXIT ;  /* 0x000000000000794d */ /* 0x000fea0003800000 */
.L_x_9:
        /* <DEDUP_REMOVED lines=15> */
.L_x_11:


//--------------------- .nv.global.init           --------------------------
	.section	.nv.global.init,"aw",@progbits
	.align	4
.nv.global.init:
	.type		mrg32k3aM1SubSeq,@object
	.size		mrg32k3aM1SubSeq,(mrg32k3aM2SubSeq - mrg32k3aM1SubSeq)
mrg32k3aM1SubSeq:
        /*0000*/ 	.byte	0x0b, 0xcc, 0xee, 0x04, 0x73, 0x29, 0x8b, 0x6f, 0xf6, 0x53, 0x03, 0xf6, 0x23, 0xf6, 0xea, 0xda
        /* <DEDUP_REMOVED lines=125> */
	.type		mrg32k3aM2SubSeq,@object
	.size		mrg32k3aM2SubSeq,(mrg32k3aM1 - mrg32k3aM2SubSeq)
mrg32k3aM2SubSeq:
        /* <DEDUP_REMOVED lines=126> */
	.type		mrg32k3aM1,@object
	.size		mrg32k3aM1,(mrg32k3aM1Seq - mrg32k3aM1)
mrg32k3aM1:
        /* <DEDUP_REMOVED lines=144> */
	.type		mrg32k3aM1Seq,@object
	.size		mrg32k3aM1Seq,(mrg32k3aM2 - mrg32k3aM1Seq)
mrg32k3aM1Seq:
        /* <DEDUP_REMOVED lines=144> */
	.type		mrg32k3aM2,@object
	.size		mrg32k3aM2,(mrg32k3aM2Seq - mrg32k3aM2)
mrg32k3aM2:
        /* <DEDUP_REMOVED lines=144> */
	.type		mrg32k3aM2Seq,@object
	.size		mrg32k3aM2Seq,(precalc_xorwow_matrix - mrg32k3aM2Seq)
mrg32k3aM2Seq:
        /* <DEDUP_REMOVED lines=144> */
	.type		precalc_xorwow_matrix,@object
	.size		precalc_xorwow_matrix,(precalc_xorwow_offset_matrix - precalc_xorwow_matrix)
precalc_xorwow_matrix:
        /* <DEDUP_REMOVED lines=6400> */
	.type		precalc_xorwow_offset_matrix,@object
	.size		precalc_xorwow_offset_matrix,(.L_1 - precalc_xorwow_offset_matrix)
precalc_xorwow_offset_matrix:
        /* <DEDUP_REMOVED lines=6400> */
.L_1:


//--------------------- .nv.shared.reserved.0     --------------------------
	.section	.nv.shared.reserved.0,"aw",@nobits
	.weak		__nv_reservedSMEM_offset_0_alias
	.size		__nv_reservedSMEM_offset_0_alias, 0, 64
	.other		__nv_reservedSMEM_offset_0_alias,@"STO_CUDA_RESERVED_SHARED STV_DEFAULT"
__nv_reservedSMEM_offset_0_alias:
	.zero		0
	.zero		64


//--------------------- .nv.constant0._Z8rand_genP17curandStateXORWOWPfii --------------------------
	.section	.nv.constant0._Z8rand_genP17curandStateXORWOWPfii,"a",@progbits
	.sectionflags	@""
	.align	4
.nv.constant0._Z8rand_genP17curandStateXORWOWPfii:
	.zero		920


//--------------------- .nv.constant0._Z8init_RNGP17curandStateXORWOWji --------------------------
	.section	.nv.constant0._Z8init_RNGP17curandStateXORWOWji,"a",@progbits
	.sectionflags	@""
	.align	4
.nv.constant0._Z8init_RNGP17curandStateXORWOWji:
	.zero		912


//--------------------- SYMBOLS --------------------------

	.type		.nv.reservedSmem.offset0,@object
	.size		.nv.reservedSmem.offset0,0x4
